	.headerflags	@"EF_CUDA_TEXMODE_UNIFIED EF_CUDA_64BIT_ADDRESS EF_CUDA_ACCELERATORS EF_CUDA_SM90 EF_CUDA_VIRTUAL_SM(EF_CUDA_SM90)"
	.elftype	@"ET_EXEC"


//--------------------- .nv.info                  --------------------------
	.section	.nv.info,"",@"SHT_CUDA_INFO"
	.align	4


	//----- nvinfo : EIATTR_REGCOUNT
	.align		4
        /*0000*/ 	.byte	0x04, 0x2f
        /*0002*/ 	.short	(.L_3 - .L_2)
	.align		4
.L_2:
        /*0004*/ 	.word	index@(triton_poi_fused__native_batch_norm_legit_no_training_convolution_relu_threshold_backward_3)
        /*0008*/ 	.word	0x0000001a


	//----- nvinfo : EIATTR_MIN_STACK_SIZE
	.align		4
.L_3:
        /*000c*/ 	.byte	0x04, 0x12
        /*000e*/ 	.short	(.L_5 - .L_4)
	.align		4
.L_4:
        /*0010*/ 	.word	index@(triton_poi_fused__native_batch_norm_legit_no_training_convolution_relu_threshold_backward_3)
        /*0014*/ 	.word	0x00000000


	//----- nvinfo : EIATTR_FRAME_SIZE
	.align		4
.L_5:
        /*0018*/ 	.byte	0x04, 0x11
        /*001a*/ 	.short	(.L_7 - .L_6)
	.align		4
.L_6:
        /*001c*/ 	.word	index@(triton_poi_fused__native_batch_norm_legit_no_training_convolution_relu_threshold_backward_3)
        /*0020*/ 	.word	0x00000000


	//----- nvinfo : EIATTR_MIN_STACK_SIZE
	.align		4
.L_7:
        /*0024*/ 	.byte	0x04, 0x12
        /*0026*/ 	.short	(.L_9 - .L_8)
	.align		4
.L_8:
        /*0028*/ 	.word	index@(triton_poi_fused__native_batch_norm_legit_no_training_convolution_relu_threshold_backward_3)
        /*002c*/ 	.word	0x00000000
.L_9:


//--------------------- .nv.info.triton_poi_fused__native_batch_norm_legit_no_training_convolution_relu_threshold_backward_3 --------------------------
	.section	.nv.info.triton_poi_fused__native_batch_norm_legit_no_training_convolution_relu_threshold_backward_3,"",@"SHT_CUDA_INFO"
	.sectionflags	@""
	.align	4


	//----- nvinfo : EIATTR_CUDA_API_VERSION
	.align		4
        /*0000*/ 	.byte	0x04, 0x37
        /*0002*/ 	.short	(.L_11 - .L_10)
.L_10:
        /*0004*/ 	.word	0x0000007c


	//----- nvinfo : EIATTR_KPARAM_INFO
	.align		4
.L_11:
        /*0008*/ 	.byte	0x04, 0x17
        /*000a*/ 	.short	(.L_13 - .L_12)
.L_12:
        /*000c*/ 	.word	0x00000000
        /*0010*/ 	.short	0x0008
        /*0012*/ 	.short	0x0040
        /*0014*/ 	.byte	0x00, 0xf0, 0x11, 0x00


	//----- nvinfo : EIATTR_KPARAM_INFO
	.align		4
.L_13:
        /*0018*/ 	.byte	0x04, 0x17
        /*001a*/ 	.short	(.L_15 - .L_14)
.L_14:
        /*001c*/ 	.word	0x00000000
        /*0020*/ 	.short	0x0007
        /*0022*/ 	.short	0x0038
        /*0024*/ 	.byte	0x00, 0xf4, 0x21, 0x00


	//----- nvinfo : EIATTR_KPARAM_INFO
	.align		4
.L_15:
        /*0028*/ 	.byte	0x04, 0x17
        /*002a*/ 	.short	(.L_17 - .L_16)
.L_16:
        /*002c*/ 	.word	0x00000000
        /*0030*/ 	.short	0x0006
        /*0032*/ 	.short	0x0030
        /*0034*/ 	.byte	0x00, 0xf4, 0x21, 0x00


	//----- nvinfo : EIATTR_KPARAM_INFO
	.align		4
.L_17:
        /*0038*/ 	.byte	0x04, 0x17
        /*003a*/ 	.short	(.L_19 - .L_18)
.L_18:
        /*003c*/ 	.word	0x00000000
        /*0040*/ 	.short	0x0005
        /*0042*/ 	.short	0x0028
        /*0044*/ 	.byte	0x00, 0xf4, 0x21, 0x00


	//----- nvinfo : EIATTR_KPARAM_INFO
	.align		4
.L_19:
        /*0048*/ 	.byte	0x04, 0x17
        /*004a*/ 	.short	(.L_21 - .L_20)
.L_20:
        /*004c*/ 	.word	0x00000000
        /*0050*/ 	.short	0x0004
        /*0052*/ 	.short	0x0020
        /*0054*/ 	.byte	0x00, 0xf4, 0x21, 0x00


	//----- nvinfo : EIATTR_KPARAM_INFO
	.align		4
.L_21:
        /*0058*/ 	.byte	0x04, 0x17
        /*005a*/ 	.short	(.L_23 - .L_22)
.L_22:
        /*005c*/ 	.word	0x00000000
        /*0060*/ 	.short	0x0003
        /*0062*/ 	.short	0x0018
        /*0064*/ 	.byte	0x00, 0xf4, 0x21, 0x00


	//----- nvinfo : EIATTR_KPARAM_INFO
	.align		4
.L_23:
        /*0068*/ 	.byte	0x04, 0x17
        /*006a*/ 	.short	(.L_25 - .L_24)
.L_24:
        /*006c*/ 	.word	0x00000000
        /*0070*/ 	.short	0x0002
        /*0072*/ 	.short	0x0010
        /*0074*/ 	.byte	0x00, 0xf4, 0x21, 0x00


	//----- nvinfo : EIATTR_KPARAM_INFO
	.align		4
.L_25:
        /*0078*/ 	.byte	0x04, 0x17
        /*007a*/ 	.short	(.L_27 - .L_26)
.L_26:
        /*007c*/ 	.word	0x00000000
        /*0080*/ 	.short	0x0001
        /*0082*/ 	.short	0x0008
        /*0084*/ 	.byte	0x00, 0xf4, 0x21, 0x00


	//----- nvinfo : EIATTR_KPARAM_INFO
	.align		4
.L_27:
        /*0088*/ 	.byte	0x04, 0x17
        /*008a*/ 	.short	(.L_29 - .L_28)
.L_28:
        /*008c*/ 	.word	0x00000000
        /*0090*/ 	.short	0x0000
        /*0092*/ 	.short	0x0000
        /*0094*/ 	.byte	0x00, 0xf4, 0x21, 0x00


	//----- nvinfo : EIATTR_SPARSE_MMA_MASK
	.align		4
.L_29:
        /*0098*/ 	.byte	0x03, 0x50
        /*009a*/ 	.short	0x0000


	//----- nvinfo : EIATTR_MAXREG_COUNT
	.align		4
        /*009c*/ 	.byte	0x03, 0x1b
        /*009e*/ 	.short	0x00ff


	//----- nvinfo : EIATTR_EXIT_INSTR_OFFSETS
	.align		4
        /*00a0*/ 	.byte	0x04, 0x1c
        /*00a2*/ 	.short	(.L_31 - .L_30)


	//   ....[0]....
.L_30:
        /*00a4*/ 	.word	0x00000590


	//   ....[1]....
        /*00a8*/ 	.word	0x000005b0


	//----- nvinfo : EIATTR_REQNTID
	.align		4
.L_31:
        /*00ac*/ 	.byte	0x04, 0x10
        /*00ae*/ 	.short	(.L_33 - .L_32)
.L_32:
        /*00b0*/ 	.word	0x00000080
        /*00b4*/ 	.word	0x00000001
        /*00b8*/ 	.word	0x00000001


	//----- nvinfo : EIATTR_CBANK_PARAM_SIZE
	.align		4
.L_33:
        /*00bc*/ 	.byte	0x03, 0x19
        /*00be*/ 	.short	0x0044


	//----- nvinfo : EIATTR_PARAM_CBANK
	.align		4
        /*00c0*/ 	.byte	0x04, 0x0a
        /*00c2*/ 	.short	(.L_35 - .L_34)
	.align		4
.L_34:
        /*00c4*/ 	.word	index@(.nv.constant0.triton_poi_fused__native_batch_norm_legit_no_training_convolution_relu_threshold_backward_3)
        /*00c8*/ 	.short	0x0210
        /*00ca*/ 	.short	0x0044


	//----- nvinfo : EIATTR_SW_WAR
	.align		4
.L_35:
        /*00cc*/ 	.byte	0x04, 0x36
        /*00ce*/ 	.short	(.L_37 - .L_36)
.L_36:
        /*00d0*/ 	.word	0x00000008
.L_37:


//--------------------- .nv.callgraph             --------------------------
	.section	.nv.callgraph,"",@"SHT_CUDA_CALLGRAPH"
	.align	4
	.sectionentsize	8
	.align		4
        /*0000*/ 	.word	0x00000000
	.align		4
        /*0004*/ 	.word	0xffffffff
	.align		4
        /*0008*/ 	.word	0x00000000
	.align		4
        /*000c*/ 	.word	0xfffffffe
	.align		4
        /*0010*/ 	.word	0x00000000
	.align		4
        /*0014*/ 	.word	0xfffffffd
	.align		4
        /*0018*/ 	.word	0x00000000
	.align		4
        /*001c*/ 	.word	0xfffffffc


//--------------------- .nv.constant4             --------------------------
	.section	.nv.constant4,"a",@progbits
	.align	8
	.align		8
.nv.constant4:
        /*0000*/ 	.dword	_$_str
	.align		8
        /*0008*/ 	.dword	_$_str_$_2


//--------------------- .text.triton_poi_fused__native_batch_norm_legit_no_training_convolution_relu_threshold_backward_3 --------------------------
	.section	.text.triton_poi_fused__native_batch_norm_legit_no_training_convolution_relu_threshold_backward_3,"ax",@progbits
	.align	128
        .global         triton_poi_fused__native_batch_norm_legit_no_training_convolution_relu_threshold_backward_3
        .type           triton_poi_fused__native_batch_norm_legit_no_training_convolution_relu_threshold_backward_3,@function
        .size           triton_poi_fused__native_batch_norm_legit_no_training_convolution_relu_threshold_backward_3,(.L_x_1 - triton_poi_fused__native_batch_norm_legit_no_training_convolution_relu_threshold_backward_3)
        .other          triton_poi_fused__native_batch_norm_legit_no_training_convolution_relu_threshold_backward_3,@"STO_CUDA_ENTRY STV_DEFAULT"
triton_poi_fused__native_batch_norm_legit_no_training_convolution_relu_threshold_backward_3:
.text.triton_poi_fused__native_batch_norm_legit_no_training_convolution_relu_threshold_backward_3:
[----:B------:R-:W0:Y:S01]  /*0000*/  LDC R1, c[0x0][0x28] ;  /* 0x00000a00ff017b82 */ /* 0x000e220000000800 */
[----:B------:R-:W1:Y:S01]  /*0010*/  S2R R0, SR_TID.X ;  /* 0x0000000000007919 */ /* 0x000e620000002100 */
[----:B------:R-:W-:Y:S01]  /*0020*/  CS2R R14, SRZ ;  /* 0x00000000000e7805 */ /* 0x000fe2000001ff00 */
[----:B------:R-:W-:-:S05]  /*0030*/  ULDC.64 UR4, c[0x0][0x208] ;  /* 0x0000820000047ab9 */ /* 0x000fca0000000a00 */
[----:B------:R-:W2:Y:S01]  /*0040*/  LDC.64 R16, c[0x0][0x218] ;  /* 0x00008600ff107b82 */ /* 0x000ea20000000a00 */
[----:B------:R-:W3:Y:S07]  /*0050*/  S2R R5, SR_CTAID.X ;  /* 0x0000000000057919 */ /* 0x000eee0000002500 */
[----:B------:R-:W4:Y:S08]  /*0060*/  LDC.64 R22, c[0x0][0x210] ;  /* 0x00008400ff167b82 */ /* 0x000f300000000a00 */
[----:B------:R-:W5:Y:S08]  /*0070*/  LDC.64 R20, c[0x0][0x220] ;  /* 0x00008800ff147b82 */ /* 0x000f700000000a00 */
[----:B------:R-:W2:Y:S08]  /*0080*/  LDC.64 R8, c[0x0][0x230] ;  /* 0x00008c00ff087b82 */ /* 0x000eb00000000a00 */
[----:B------:R-:W2:Y:S01]  /*0090*/  LDC.64 R6, c[0x0][0x238] ;  /* 0x00008e00ff067b82 */ /* 0x000ea20000000a00 */
[----:B-1----:R-:W-:Y:S01]  /*00a0*/  IMAD.SHL.U32 R0, R0, 0x2, RZ ;  /* 0x0000000200007824 */ /* 0x002fe200078e00ff */
[----:B---3--:R-:W-:-:S02]  /*00b0*/  SHF.R.S32.HI R3, RZ, 0x17, R5 ;  /* 0x00000017ff037819 */ /* 0x008fc40000011405 */
[----:B------:R-:W-:Y:S02]  /*00c0*/  CS2R R12, SRZ ;  /* 0x00000000000c7805 */ /* 0x000fe4000001ff00 */
[----:B------:R-:W-:Y:S01]  /*00d0*/  CS2R R10, SRZ ;  /* 0x00000000000a7805 */ /* 0x000fe2000001ff00 */
[----:B------:R-:W-:Y:S01]  /*00e0*/  ULDC.64 UR6, c[0x0][0x248] ;  /* 0x0000920000067ab9 */ /* 0x000fe20000000a00 */
[----:B------:R-:W-:Y:S02]  /*00f0*/  LOP3.LUT R0, R0, 0xfe, RZ, 0xc0, !PT ;  /* 0x000000fe00007812 */ /* 0x000fe400078ec0ff */
[----:B------:R-:W-:-:S03]  /*0100*/  SGXT R3, R3, 0x1 ;  /* 0x000000010303781a */ /* 0x000fc60000000200 */
[----:B------:R-:W-:Y:S02]  /*0110*/  IMAD R0, R5, 0x100, R0 ;  /* 0x0000010005007824 */ /* 0x000fe400078e0200 */
[----:B------:R-:W1:Y:S03]  /*0120*/  LDC.64 R4, c[0x0][0x228] ;  /* 0x00008a00ff047b82 */ /* 0x000e660000000a00 */
[----:B------:R-:W-:Y:S02]  /*0130*/  LEA.HI R3, R3, R0, RZ, 0x4 ;  /* 0x0000000003037211 */ /* 0x000fe400078f20ff */
[----:B------:R-:W-:Y:S02]  /*0140*/  ISETP.GE.AND P0, PT, R0, 0x100, PT ;  /* 0x000001000000780c */ /* 0x000fe40003f06270 */
[----:B------:R-:W-:-:S04]  /*0150*/  SHF.R.S32.HI R3, RZ, 0x4, R3 ;  /* 0x00000004ff037819 */ /* 0x000fc80000011403 */
[----:B------:R-:W-:-:S04]  /*0160*/  LEA.HI R2, R3, R3, RZ, 0x2 ;  /* 0x0000000303027211 */ /* 0x000fc800078f10ff */
[----:B------:R-:W-:-:S05]  /*0170*/  LOP3.LUT R2, R2, 0xfffffffc, RZ, 0xc0, !PT ;  /* 0xfffffffc02027812 */ /* 0x000fca00078ec0ff */
[----:B------:R-:W-:-:S04]  /*0180*/  IMAD.IADD R19, R3, 0x1, -R2 ;  /* 0x0000000103137824 */ /* 0x000fc800078e0a02 */
[----:B-1----:R-:W-:-:S05]  /*0190*/  IMAD.WIDE R4, R19, 0x4, R4 ;  /* 0x0000000413047825 */ /* 0x002fca00078e0204 */
[----:B------:R-:W3:Y:S04]  /*01a0*/  @!P0 LDG.E.EL R15, desc[UR4][R4.64] ;  /* 0x00000004040f8981 */ /* 0x000ee8000c2e1900 */
[----:B------:R4:W3:Y:S01]  /*01b0*/  @!P0 LDG.E.EL R14, desc[UR4][R4.64] ;  /* 0x00000004040e8981 */ /* 0x0008e2000c2e1900 */
[----:B------:R-:W-:Y:S01]  /*01c0*/  CS2R R2, SRZ ;  /* 0x0000000000027805 */ /* 0x000fe2000001ff00 */
[----:B--2---:R-:W-:-:S05]  /*01d0*/  IMAD.WIDE R16, R19, 0x4, R16 ;  /* 0x0000000413107825 */ /* 0x004fca00078e0210 */
[----:B------:R-:W2:Y:S01]  /*01e0*/  @!P0 LDG.E.EL R13, desc[UR4][R16.64] ;  /* 0x00000004100d8981 */ /* 0x000ea2000c2e1900 */
[----:B----4-:R-:W-:-:S03]  /*01f0*/  IMAD.WIDE R4, R0, 0x4, R22 ;  /* 0x0000000400047825 */ /* 0x010fc600078e0216 */
[----:B------:R-:W4:Y:S01]  /*0200*/  @!P0 LDG.E.EL R12, desc[UR4][R16.64] ;  /* 0x00000004100c8981 */ /* 0x000f22000c2e1900 */
[----:B-----5:R-:W-:-:S03]  /*0210*/  IMAD.WIDE R22, R19, 0x4, R20 ;  /* 0x0000000413167825 */ /* 0x020fc600078e0214 */
[----:B------:R-:W4:Y:S01]  /*0220*/  @!P0 LDG.E.64 R2, desc[UR4][R4.64] ;  /* 0x0000000404028981 */ /* 0x000f22000c1e1b00 */
[----:B------:R-:W-:Y:S01]  /*0230*/  CS2R R20, SRZ ;  /* 0x0000000000147805 */ /* 0x000fe2000001ff00 */
[C---:B0-----:R-:W-:Y:S02]  /*0240*/  IMAD.WIDE R8, R19.reuse, 0x4, R8 ;  /* 0x0000000413087825 */ /* 0x041fe400078e0208 */
[----:B------:R-:W5:Y:S02]  /*0250*/  @!P0 LDG.E.EL R11, desc[UR4][R22.64] ;  /* 0x00000004160b8981 */ /* 0x000f64000c2e1900 */
[----:B------:R-:W-:Y:S02]  /*0260*/  IMAD.WIDE R6, R19, 0x4, R6 ;  /* 0x0000000413067825 */ /* 0x000fe400078e0206 */
[----:B------:R-:W2:Y:S01]  /*0270*/  @!P0 LDG.E.EL R10, desc[UR4][R22.64] ;  /* 0x00000004160a8981 */ /* 0x000ea2000c2e1900 */
[----:B------:R-:W-:-:S03]  /*0280*/  CS2R R18, SRZ ;  /* 0x0000000000127805 */ /* 0x000fc6000001ff00 */
[----:B------:R-:W2:Y:S04]  /*0290*/  @!P0 LDG.E.EL R21, desc[UR4][R8.64] ;  /* 0x0000000408158981 */ /* 0x000ea8000c2e1900 */
[----:B------:R-:W2:Y:S04]  /*02a0*/  @!P0 LDG.E.EL R20, desc[UR4][R8.64] ;  /* 0x0000000408148981 */ /* 0x000ea8000c2e1900 */
[----:B------:R-:W2:Y:S04]  /*02b0*/  @!P0 LDG.E.EL R19, desc[UR4][R6.64] ;  /* 0x0000000406138981 */ /* 0x000ea8000c2e1900 */
[----:B------:R0:W2:Y:S02]  /*02c0*/  @!P0 LDG.E.EL R18, desc[UR4][R6.64] ;  /* 0x0000000406128981 */ /* 0x0000a4000c2e1900 */
[----:B0-----:R-:W-:-:S02]  /*02d0*/  IMAD.MOV.U32 R6, RZ, RZ, 0x3e800000 ;  /* 0x3e800000ff067424 */ /* 0x001fc400078e00ff */
[----:B---3--:R-:W-:Y:S01]  /*02e0*/  FADD R15, R15, 9.9999997473787516356e-06 ;  /* 0x3727c5ac0f0f7421 */ /* 0x008fe20000000000 */
[----:B------:R-:W-:-:S03]  /*02f0*/  FADD R14, R14, 9.9999997473787516356e-06 ;  /* 0x3727c5ac0e0e7421 */ /* 0x000fc60000000000 */
[----:B------:R-:W0:Y:S08]  /*0300*/  MUFU.SQRT R16, R15 ;  /* 0x0000000f00107308 */ /* 0x000e300000002000 */
[----:B------:R-:W1:Y:S01]  /*0310*/  MUFU.SQRT R17, R14 ;  /* 0x0000000e00117308 */ /* 0x000e620000002000 */
[C---:B0-----:R-:W-:Y:S02]  /*0320*/  FSETP.GT.AND P1, PT, R16.reuse, 8.50705917302346158658e+37, PT ;  /* 0x7e8000001000780b */ /* 0x041fe40003f24000 */
[----:B------:R-:W-:-:S02]  /*0330*/  FSETP.GEU.AND P3, PT, R16, 1.175494350822287508e-38, PT ;  /* 0x008000001000780b */ /* 0x000fc40003f6e000 */
[C---:B-1----:R-:W-:Y:S02]  /*0340*/  FSETP.GT.AND P2, PT, R17.reuse, 8.50705917302346158658e+37, PT ;  /* 0x7e8000001100780b */ /* 0x042fe40003f44000 */
[----:B------:R-:W-:-:S07]  /*0350*/  FSETP.GEU.AND P4, PT, R17, 1.175494350822287508e-38, PT ;  /* 0x008000001100780b */ /* 0x000fce0003f8e000 */
[----:B------:R-:W-:-:S04]  /*0360*/  @P1 FMUL R16, R16, 0.25 ;  /* 0x3e80000010101820 */ /* 0x000fc80000400000 */
[----:B------:R-:W-:Y:S01]  /*0370*/  @!P3 FMUL R16, R16, 16777216 ;  /* 0x4b8000001010b820 */ /* 0x000fe20000400000 */
[----:B------:R-:W-:-:S04]  /*0380*/  @P2 FMUL R17, R17, 0.25 ;  /* 0x3e80000011112820 */ /* 0x000fc80000400000 */
[----:B------:R-:W-:Y:S01]  /*0390*/  @!P4 FMUL R17, R17, 16777216 ;  /* 0x4b8000001111c820 */ /* 0x000fe20000400000 */
[----:B------:R-:W0:Y:S01]  /*03a0*/  MUFU.RCP R16, R16 ;  /* 0x0000001000107308 */ /* 0x000e220000001000 */
[C---:B------:R-:W-:Y:S02]  /*03b0*/  FSEL R7, R6.reuse, 1, P1 ;  /* 0x3f80000006077808 */ /* 0x040fe40000800000 */
[----:B------:R-:W-:-:S05]  /*03c0*/  FSEL R6, R6, 1, P2 ;  /* 0x3f80000006067808 */ /* 0x000fca0001000000 */
[----:B------:R-:W1:Y:S01]  /*03d0*/  MUFU.RCP R17, R17 ;  /* 0x0000001100117308 */ /* 0x000e620000001000 */
[----:B------:R-:W-:Y:S01]  /*03e0*/  @!P3 FMUL R7, R7, 16777216 ;  /* 0x4b8000000707b820 */ /* 0x000fe20000400000 */
[----:B------:R-:W-:Y:S01]  /*03f0*/  @!P4 FMUL R6, R6, 16777216 ;  /* 0x4b8000000606c820 */ /* 0x000fe20000400000 */
[----:B----4-:R-:W-:Y:S01]  /*0400*/  FADD R3, R12, R3 ;  /* 0x000000030c037221 */ /* 0x010fe20000000000 */
[----:B--2---:R-:W-:Y:S01]  /*0410*/  FADD R2, R13, R2 ;  /* 0x000000020d027221 */ /* 0x004fe20000000000 */
[----:B0-----:R-:W-:Y:S02]  /*0420*/  FMUL R8, R16, R7 ;  /* 0x0000000710087220 */ /* 0x001fe40000400000 */
[----:B------:R-:W-:Y:S01]  /*0430*/  FADD R10, R3, -R10 ;  /* 0x8000000a030a7221 */ /* 0x000fe20000000000 */
[----:B-----5:R-:W-:Y:S01]  /*0440*/  FADD R11, R2, -R11 ;  /* 0x8000000b020b7221 */ /* 0x020fe20000000000 */
[----:B-1----:R-:W-:Y:S02]  /*0450*/  FMUL R9, R17, R6 ;  /* 0x0000000611097220 */ /* 0x002fe40000400000 */
[----:B------:R-:W0:Y:S01]  /*0460*/  LDC.64 R6, c[0x0][0x240] ;  /* 0x00009000ff067b82 */ /* 0x000e220000000a00 */
[----:B------:R-:W-:Y:S01]  /*0470*/  FMUL R11, R8, R11 ;  /* 0x0000000b080b7220 */ /* 0x000fe20000400000 */
[----:B------:R-:W-:-:S03]  /*0480*/  FMUL R10, R9, R10 ;  /* 0x0000000a090a7220 */ /* 0x000fc60000400000 */
[----:B------:R-:W-:Y:S01]  /*0490*/  FFMA R11, R11, R21, R18 ;  /* 0x000000150b0b7223 */ /* 0x000fe20000000012 */
[----:B------:R-:W-:-:S04]  /*04a0*/  FFMA R10, R10, R20, R19 ;  /* 0x000000140a0a7223 */ /* 0x000fc80000000013 */
[C---:B------:R-:W-:Y:S02]  /*04b0*/  FSETP.GEU.AND P2, PT, R11.reuse, RZ, PT ;  /* 0x000000ff0b00720b */ /* 0x040fe40003f4e000 */
[C---:B------:R-:W-:Y:S02]  /*04c0*/  FSETP.GEU.AND P1, PT, R10.reuse, RZ, PT ;  /* 0x000000ff0a00720b */ /* 0x040fe40003f2e000 */
[----:B------:R-:W-:Y:S02]  /*04d0*/  FSEL R12, R11, RZ, P2 ;  /* 0x000000ff0b0c7208 */ /* 0x000fe40001000000 */
[----:B------:R-:W-:Y:S02]  /*04e0*/  FSEL R13, R10, RZ, P1 ;  /* 0x000000ff0a0d7208 */ /* 0x000fe40000800000 */
[----:B------:R-:W-:Y:S02]  /*04f0*/  FSETP.GTU.AND P3, PT, R12, RZ, PT ;  /* 0x000000ff0c00720b */ /* 0x000fe40003f6c000 */
[----:B------:R-:W-:-:S02]  /*0500*/  FSETP.GTU.AND P2, PT, R13, RZ, PT ;  /* 0x000000ff0d00720b */ /* 0x000fc40003f4c000 */
[----:B------:R-:W-:Y:S01]  /*0510*/  IADD3 R8, P1, R0, UR6, RZ ;  /* 0x0000000600087c10 */ /* 0x000fe2000ff3e0ff */
[C---:B0-----:R-:W-:Y:S01]  /*0520*/  IMAD.WIDE R6, R0.reuse, 0x4, R6 ;  /* 0x0000000400067825 */ /* 0x041fe200078e0206 */
[----:B------:R-:W-:Y:S01]  /*0530*/  SEL R11, RZ, 0x100, P2 ;  /* 0x00000100ff0b7807 */ /* 0x000fe20001000000 */
[----:B------:R0:W-:Y:S01]  /*0540*/  @!P0 STG.E.64 desc[UR4][R4.64], R2 ;  /* 0x0000000204008986 */ /* 0x0001e2000c101b04 */
[----:B------:R-:W-:Y:S02]  /*0550*/  SEL R10, RZ, 0x1, P3 ;  /* 0x00000001ff0a7807 */ /* 0x000fe40001800000 */
[----:B------:R-:W-:Y:S01]  /*0560*/  LEA.HI.X.SX32 R9, R0, UR7, 0x1, P1 ;  /* 0x0000000700097c11 */ /* 0x000fe200088f0eff */
[----:B------:R0:W-:Y:S02]  /*0570*/  @!P0 STG.E.64 desc[UR4][R6.64], R12 ;  /* 0x0000000c06008986 */ /* 0x0001e4000c101b04 */
[----:B------:R-:W-:Y:S01]  /*0580*/  IMAD.IADD R11, R10, 0x1, R11 ;  /* 0x000000010a0b7824 */ /* 0x000fe200078e020b */
[----:B0-----:R-:W-:Y:S06]  /*0590*/  @P0 EXIT ;  /* 0x000000000000094d */ /* 0x001fec0003800000 */
[----:B------:R-:W-:Y:S01]  /*05a0*/  STG.E.U16 desc[UR4][R8.64], R11 ;  /* 0x0000000b08007986 */ /* 0x000fe2000c101504 */
[----:B------:R-:W-:Y:S05]  /*05b0*/  EXIT ;  /* 0x000000000000794d */ /* 0x000fea0003800000 */
.L_x_0:
[----:B------:R-:W-:-:S00]  /*05c0*/  BRA `(.L_x_0) ;  /* 0xfffffffc00fc7947 */ /* 0x000fc0000383ffff */
[----:B------:R-:W-:-:S00]  /*05d0*/  NOP ;  /* 0x0000000000007918 */ /* 0x000fc00000000000 */
        /* <DEDUP_REMOVED lines=10> */
.L_x_1:


//--------------------- .nv.global.init           --------------------------
	.section	.nv.global.init,"aw",@progbits
.nv.global.init:
	.type		_$_str,@object
	.size		_$_str,(_$_str_$_2 - _$_str)
_$_str:
        /*0000*/ 	.byte	0x5f, 0x5f, 0x43, 0x55, 0x44, 0x41, 0x5f, 0x46, 0x54, 0x5a, 0x00
	.type		_$_str_$_2,@object
	.size		_$_str_$_2,(.L_1 - _$_str_$_2)
_$_str_$_2:
        /*000b*/ 	.byte	0x5f, 0x5f, 0x43, 0x55, 0x44, 0x41, 0x5f, 0x50, 0x52, 0x45, 0x43, 0x5f, 0x53, 0x51, 0x52, 0x54
        /*001b*/ 	.byte	0x00
.L_1:


//--------------------- .nv.constant0.triton_poi_fused__native_batch_norm_legit_no_training_convolution_relu_threshold_backward_3 --------------------------
	.section	.nv.constant0.triton_poi_fused__native_batch_norm_legit_no_training_convolution_relu_threshold_backward_3,"a",@progbits
	.sectionflags	@""
	.align	4
.nv.constant0.triton_poi_fused__native_batch_norm_legit_no_training_convolution_relu_threshold_backward_3:
	.zero		596
